	.headerflags	@"EF_CUDA_TEXMODE_UNIFIED EF_CUDA_64BIT_ADDRESS EF_CUDA_ACCELERATORS EF_CUDA_SM90 EF_CUDA_VIRTUAL_SM(EF_CUDA_SM90)"
	.elftype	@"ET_EXEC"


//--------------------- .nv.info                  --------------------------
	.section	.nv.info,"",@"SHT_CUDA_INFO"
	.align	4


	//----- nvinfo : EIATTR_REGCOUNT
	.align		4
        /*0000*/ 	.byte	0x04, 0x2f
        /*0002*/ 	.short	(.L_1 - .L_0)
	.align		4
.L_0:
        /*0004*/ 	.word	index@(triton_poi_fused_cat_4)
        /*0008*/ 	.word	0x0000001e


	//----- nvinfo : EIATTR_MIN_STACK_SIZE
	.align		4
.L_1:
        /*000c*/ 	.byte	0x04, 0x12
        /*000e*/ 	.short	(.L_3 - .L_2)
	.align		4
.L_2:
        /*0010*/ 	.word	index@(triton_poi_fused_cat_4)
        /*0014*/ 	.word	0x00000000


	//----- nvinfo : EIATTR_FRAME_SIZE
	.align		4
.L_3:
        /*0018*/ 	.byte	0x04, 0x11
        /*001a*/ 	.short	(.L_5 - .L_4)
	.align		4
.L_4:
        /*001c*/ 	.word	index@(triton_poi_fused_cat_4)
        /*0020*/ 	.word	0x00000000


	//----- nvinfo : EIATTR_MIN_STACK_SIZE
	.align		4
.L_5:
        /*0024*/ 	.byte	0x04, 0x12
        /*0026*/ 	.short	(.L_7 - .L_6)
	.align		4
.L_6:
        /*0028*/ 	.word	index@(triton_poi_fused_cat_4)
        /*002c*/ 	.word	0x00000000
.L_7:


//--------------------- .nv.info.triton_poi_fused_cat_4 --------------------------
	.section	.nv.info.triton_poi_fused_cat_4,"",@"SHT_CUDA_INFO"
	.sectionflags	@""
	.align	4


	//----- nvinfo : EIATTR_CUDA_API_VERSION
	.align		4
        /*0000*/ 	.byte	0x04, 0x37
        /*0002*/ 	.short	(.L_9 - .L_8)
.L_8:
        /*0004*/ 	.word	0x0000007c


	//----- nvinfo : EIATTR_KPARAM_INFO
	.align		4
.L_9:
        /*0008*/ 	.byte	0x04, 0x17
        /*000a*/ 	.short	(.L_11 - .L_10)
.L_10:
        /*000c*/ 	.word	0x00000000
        /*0010*/ 	.short	0x000a
        /*0012*/ 	.short	0x0050
        /*0014*/ 	.byte	0x00, 0xf0, 0x11, 0x00


	//----- nvinfo : EIATTR_KPARAM_INFO
	.align		4
.L_11:
        /*0018*/ 	.byte	0x04, 0x17
        /*001a*/ 	.short	(.L_13 - .L_12)
.L_12:
        /*001c*/ 	.word	0x00000000
        /*0020*/ 	.short	0x0009
        /*0022*/ 	.short	0x0048
        /*0024*/ 	.byte	0x00, 0xf4, 0x21, 0x00


	//----- nvinfo : EIATTR_KPARAM_INFO
	.align		4
.L_13:
        /*0028*/ 	.byte	0x04, 0x17
        /*002a*/ 	.short	(.L_15 - .L_14)
.L_14:
        /*002c*/ 	.word	0x00000000
        /*0030*/ 	.short	0x0008
        /*0032*/ 	.short	0x0040
        /*0034*/ 	.byte	0x00, 0xf4, 0x21, 0x00


	//----- nvinfo : EIATTR_KPARAM_INFO
	.align		4
.L_15:
        /*0038*/ 	.byte	0x04, 0x17
        /*003a*/ 	.short	(.L_17 - .L_16)
.L_16:
        /*003c*/ 	.word	0x00000000
        /*0040*/ 	.short	0x0007
        /*0042*/ 	.short	0x0038
        /*0044*/ 	.byte	0x00, 0xf4, 0x21, 0x00


	//----- nvinfo : EIATTR_KPARAM_INFO
	.align		4
.L_17:
        /*0048*/ 	.byte	0x04, 0x17
        /*004a*/ 	.short	(.L_19 - .L_18)
.L_18:
        /*004c*/ 	.word	0x00000000
        /*0050*/ 	.short	0x0006
        /*0052*/ 	.short	0x0030
        /*0054*/ 	.byte	0x00, 0xf4, 0x21, 0x00


	//----- nvinfo : EIATTR_KPARAM_INFO
	.align		4
.L_19:
        /*0058*/ 	.byte	0x04, 0x17
        /*005a*/ 	.short	(.L_21 - .L_20)
.L_20:
        /*005c*/ 	.word	0x00000000
        /*0060*/ 	.short	0x0005
        /*0062*/ 	.short	0x0028
        /*0064*/ 	.byte	0x00, 0xf4, 0x21, 0x00


	//----- nvinfo : EIATTR_KPARAM_INFO
	.align		4
.L_21:
        /*0068*/ 	.byte	0x04, 0x17
        /*006a*/ 	.short	(.L_23 - .L_22)
.L_22:
        /*006c*/ 	.word	0x00000000
        /*0070*/ 	.short	0x0004
        /*0072*/ 	.short	0x0020
        /*0074*/ 	.byte	0x00, 0xf4, 0x21, 0x00


	//----- nvinfo : EIATTR_KPARAM_INFO
	.align		4
.L_23:
        /*0078*/ 	.byte	0x04, 0x17
        /*007a*/ 	.short	(.L_25 - .L_24)
.L_24:
        /*007c*/ 	.word	0x00000000
        /*0080*/ 	.short	0x0003
        /*0082*/ 	.short	0x0018
        /*0084*/ 	.byte	0x00, 0xf4, 0x21, 0x00


	//----- nvinfo : EIATTR_KPARAM_INFO
	.align		4
.L_25:
        /*0088*/ 	.byte	0x04, 0x17
        /*008a*/ 	.short	(.L_27 - .L_26)
.L_26:
        /*008c*/ 	.word	0x00000000
        /*0090*/ 	.short	0x0002
        /*0092*/ 	.short	0x0010
        /*0094*/ 	.byte	0x00, 0xf4, 0x21, 0x00


	//----- nvinfo : EIATTR_KPARAM_INFO
	.align		4
.L_27:
        /*0098*/ 	.byte	0x04, 0x17
        /*009a*/ 	.short	(.L_29 - .L_28)
.L_28:
        /*009c*/ 	.word	0x00000000
        /*00a0*/ 	.short	0x0001
        /*00a2*/ 	.short	0x0008
        /*00a4*/ 	.byte	0x00, 0xf4, 0x21, 0x00


	//----- nvinfo : EIATTR_KPARAM_INFO
	.align		4
.L_29:
        /*00a8*/ 	.byte	0x04, 0x17
        /*00aa*/ 	.short	(.L_31 - .L_30)
.L_30:
        /*00ac*/ 	.word	0x00000000
        /*00b0*/ 	.short	0x0000
        /*00b2*/ 	.short	0x0000
        /*00b4*/ 	.byte	0x00, 0xf4, 0x21, 0x00


	//----- nvinfo : EIATTR_SPARSE_MMA_MASK
	.align		4
.L_31:
        /*00b8*/ 	.byte	0x03, 0x50
        /*00ba*/ 	.short	0x0000


	//----- nvinfo : EIATTR_MAXREG_COUNT
	.align		4
        /*00bc*/ 	.byte	0x03, 0x1b
        /*00be*/ 	.short	0x00ff


	//----- nvinfo : EIATTR_EXIT_INSTR_OFFSETS
	.align		4
        /*00c0*/ 	.byte	0x04, 0x1c
        /*00c2*/ 	.short	(.L_33 - .L_32)


	//   ....[0]....
.L_32:
        /*00c4*/ 	.word	0x00000870


	//   ....[1]....
        /*00c8*/ 	.word	0x00000890


	//----- nvinfo : EIATTR_REQNTID
	.align		4
.L_33:
        /*00cc*/ 	.byte	0x04, 0x10
        /*00ce*/ 	.short	(.L_35 - .L_34)
.L_34:
        /*00d0*/ 	.word	0x00000080
        /*00d4*/ 	.word	0x00000001
        /*00d8*/ 	.word	0x00000001


	//----- nvinfo : EIATTR_CBANK_PARAM_SIZE
	.align		4
.L_35:
        /*00dc*/ 	.byte	0x03, 0x19
        /*00de*/ 	.short	0x0054


	//----- nvinfo : EIATTR_PARAM_CBANK
	.align		4
        /*00e0*/ 	.byte	0x04, 0x0a
        /*00e2*/ 	.short	(.L_37 - .L_36)
	.align		4
.L_36:
        /*00e4*/ 	.word	index@(.nv.constant0.triton_poi_fused_cat_4)
        /*00e8*/ 	.short	0x0210
        /*00ea*/ 	.short	0x0054


	//----- nvinfo : EIATTR_SW_WAR
	.align		4
.L_37:
        /*00ec*/ 	.byte	0x04, 0x36
        /*00ee*/ 	.short	(.L_39 - .L_38)
.L_38:
        /*00f0*/ 	.word	0x00000008
.L_39:


//--------------------- .nv.callgraph             --------------------------
	.section	.nv.callgraph,"",@"SHT_CUDA_CALLGRAPH"
	.align	4
	.sectionentsize	8
	.align		4
        /*0000*/ 	.word	0x00000000
	.align		4
        /*0004*/ 	.word	0xffffffff
	.align		4
        /*0008*/ 	.word	0x00000000
	.align		4
        /*000c*/ 	.word	0xfffffffe
	.align		4
        /*0010*/ 	.word	0x00000000
	.align		4
        /*0014*/ 	.word	0xfffffffd
	.align		4
        /*0018*/ 	.word	0x00000000
	.align		4
        /*001c*/ 	.word	0xfffffffc


//--------------------- .text.triton_poi_fused_cat_4 --------------------------
	.section	.text.triton_poi_fused_cat_4,"ax",@progbits
	.align	128
        .global         triton_poi_fused_cat_4
        .type           triton_poi_fused_cat_4,@function
        .size           triton_poi_fused_cat_4,(.L_x_1 - triton_poi_fused_cat_4)
        .other          triton_poi_fused_cat_4,@"STO_CUDA_ENTRY STV_DEFAULT"
triton_poi_fused_cat_4:
.text.triton_poi_fused_cat_4:
[----:B------:R-:W0:Y:S01]  /*0000*/  LDC R1, c[0x0][0x28] ;  /* 0x00000a00ff017b82 */ /* 0x000e220000000800 */
[----:B------:R-:W1:Y:S07]  /*0010*/  S2R R0, SR_TID.X ;  /* 0x0000000000007919 */ /* 0x000e6e0000002100 */
[----:B------:R-:W2:Y:S01]  /*0020*/  LDC.64 R6, c[0x0][0x218] ;  /* 0x00008600ff067b82 */ /* 0x000ea20000000a00 */
[----:B------:R-:W-:Y:S01]  /*0030*/  CS2R R12, SRZ ;  /* 0x00000000000c7805 */ /* 0x000fe2000001ff00 */
[----:B------:R-:W-:Y:S01]  /*0040*/  ULDC.64 UR4, c[0x0][0x208] ;  /* 0x0000820000047ab9 */ /* 0x000fe20000000a00 */
[----:B------:R-:W3:Y:S05]  /*0050*/  S2R R5, SR_CTAID.X ;  /* 0x0000000000057919 */ /* 0x000eea0000002500 */
[----:B------:R-:W4:Y:S01]  /*0060*/  LDC.64 R16, c[0x0][0x228] ;  /* 0x00008a00ff107b82 */ /* 0x000f220000000a00 */
[----:B-1----:R-:W-:Y:S01]  /*0070*/  IMAD.SHL.U32 R0, R0, 0x2, RZ ;  /* 0x0000000200007824 */ /* 0x002fe200078e00ff */
[----:B---3--:R-:W-:-:S04]  /*0080*/  SHF.R.S32.HI R3, RZ, 0x17, R5 ;  /* 0x00000017ff037819 */ /* 0x008fc80000011405 */
[----:B------:R-:W-:Y:S02]  /*0090*/  LOP3.LUT R0, R0, 0xfe, RZ, 0xc0, !PT ;  /* 0x000000fe00007812 */ /* 0x000fe400078ec0ff */
[----:B------:R-:W-:-:S03]  /*00a0*/  SGXT R3, R3, 0x1 ;  /* 0x000000010303781a */ /* 0x000fc60000000200 */
[----:B------:R-:W-:-:S04]  /*00b0*/  IMAD R0, R5, 0x100, R0 ;  /* 0x0000010005007824 */ /* 0x000fc800078e0200 */
[----:B------:R-:W-:Y:S01]  /*00c0*/  IMAD.HI R11, R0, 0x3e0f83e1, RZ ;  /* 0x3e0f83e1000b7827 */ /* 0x000fe200078e02ff */
[----:B------:R-:W-:Y:S02]  /*00d0*/  LEA.HI R4, R3, R0, RZ, 0x4 ;  /* 0x0000000003047211 */ /* 0x000fe400078f20ff */
[----:B------:R-:W1:Y:S02]  /*00e0*/  LDC.64 R2, c[0x0][0x220] ;  /* 0x00008800ff027b82 */ /* 0x000e640000000a00 */
[----:B------:R-:W-:-:S05]  /*00f0*/  SHF.R.S32.HI R9, RZ, 0x4, R4 ;  /* 0x00000004ff097819 */ /* 0x000fca0000011404 */
[----:B------:R-:W-:-:S05]  /*0100*/  IMAD.HI R5, R9, 0x3e0f83e1, RZ ;  /* 0x3e0f83e109057827 */ /* 0x000fca00078e02ff */
[----:B------:R-:W-:-:S04]  /*0110*/  SHF.R.U32.HI R8, RZ, 0x1f, R5 ;  /* 0x0000001fff087819 */ /* 0x000fc80000011605 */
[----:B------:R-:W-:Y:S02]  /*0120*/  LEA.HI.SX32 R8, R5, R8, 0x1b ;  /* 0x0000000805087211 */ /* 0x000fe400078fdaff */
[----:B------:R-:W-:-:S03]  /*0130*/  LOP3.LUT R5, R4, 0xfffffff0, RZ, 0xc0, !PT ;  /* 0xfffffff004057812 */ /* 0x000fc600078ec0ff */
[----:B------:R-:W-:Y:S01]  /*0140*/  IMAD R9, R8, -0x84, R9 ;  /* 0xffffff7c08097824 */ /* 0x000fe200078e0209 */
[----:B------:R-:W-:Y:S01]  /*0150*/  SHF.R.U32.HI R8, RZ, 0x1f, R11 ;  /* 0x0000001fff087819 */ /* 0x000fe2000001160b */
[----:B------:R-:W-:Y:S02]  /*0160*/  IMAD.IADD R14, R0, 0x1, -R5 ;  /* 0x00000001000e7824 */ /* 0x000fe400078e0a05 */
[----:B------:R-:W-:Y:S01]  /*0170*/  VIADD R23, R9, 0xfffffffc ;  /* 0xfffffffc09177836 */ /* 0x000fe20000000000 */
[----:B------:R-:W-:Y:S01]  /*0180*/  LEA.HI.SX32 R11, R11, R8, 0x17 ;  /* 0x000000080b0b7211 */ /* 0x000fe200078fbaff */
[----:B------:R-:W3:Y:S03]  /*0190*/  LDC.64 R4, c[0x0][0x230] ;  /* 0x00008c00ff047b82 */ /* 0x000ee60000000a00 */
[----:B------:R-:W-:Y:S01]  /*01a0*/  ISETP.GE.U32.AND P0, PT, R23, 0x20, PT ;  /* 0x000000201700780c */ /* 0x000fe20003f06070 */
[----:B------:R-:W-:-:S03]  /*01b0*/  IMAD R14, R11, 0x200, R14 ;  /* 0x000002000b0e7824 */ /* 0x000fc600078e020e */
[----:B------:R-:W-:Y:S01]  /*01c0*/  ISETP.LT.AND P3, PT, R0, 0x2100, !P0 ;  /* 0x000021000000780c */ /* 0x000fe20004761270 */
[C---:B------:R-:W-:Y:S02]  /*01d0*/  IMAD R19, R23.reuse, 0x10, R14 ;  /* 0x0000001017137824 */ /* 0x040fe400078e020e */
[----:B-1----:R-:W-:-:S04]  /*01e0*/  IMAD.WIDE R22, R23, 0x4, R2 ;  /* 0x0000000417167825 */ /* 0x002fc800078e0202 */
[----:B--2---:R-:W-:Y:S01]  /*01f0*/  IMAD.WIDE R18, R19, 0x4, R6 ;  /* 0x0000000413127825 */ /* 0x004fe200078e0206 */
[----:B------:R-:W-:-:S03]  /*0200*/  CS2R R6, SRZ ;  /* 0x0000000000067805 */ /* 0x000fc6000001ff00 */
[----:B------:R-:W-:Y:S02]  /*0210*/  VIADD R3, R9, 0xffffffdc ;  /* 0xffffffdc09037836 */ /* 0x000fe40000000000 */
[----:B------:R-:W2:Y:S03]  /*0220*/  @P3 LDG.E.EL R12, desc[UR4][R22.64] ;  /* 0x00000004160c3981 */ /* 0x000ea6000c2e1900 */
[C---:B------:R-:W-:Y:S01]  /*0230*/  ISETP.GE.U32.AND P2, PT, R3.reuse, 0x20, PT ;  /* 0x000000200300780c */ /* 0x040fe20003f46070 */
[----:B------:R1:W5:Y:S03]  /*0240*/  @P3 LDG.E.64 R6, desc[UR4][R18.64] ;  /* 0x0000000412063981 */ /* 0x000366000c1e1b00 */
[----:B------:R-:W-:Y:S01]  /*0250*/  ISETP.LT.AND P1, PT, R0, 0x2100, !P2 ;  /* 0x000021000000780c */ /* 0x000fe20005721270 */
[----:B------:R-:W5:Y:S01]  /*0260*/  @P3 LDG.E.EL R13, desc[UR4][R22.64] ;  /* 0x00000004160d3981 */ /* 0x000f62000c2e1900 */
[----:B------:R-:W-:Y:S01]  /*0270*/  IMAD R25, R3, 0x10, R14 ;  /* 0x0000001003197824 */ /* 0x000fe200078e020e */
[----:B------:R-:W-:Y:S01]  /*0280*/  CS2R R2, SRZ ;  /* 0x0000000000027805 */ /* 0x000fe2000001ff00 */
[----:B------:R-:W-:-:S02]  /*0290*/  IMAD.MOV.U32 R15, RZ, RZ, RZ ;  /* 0x000000ffff0f7224 */ /* 0x000fc400078e00ff */
[----:B----4-:R-:W-:Y:S01]  /*02a0*/  IMAD.WIDE R24, R25, 0x4, R16 ;  /* 0x0000000419187825 */ /* 0x010fe200078e0210 */
[----:B-1----:R-:W1:Y:S03]  /*02b0*/  LDC.64 R18, c[0x0][0x240] ;  /* 0x00009000ff127b82 */ /* 0x002e660000000a00 */
[----:B---3--:R-:W-:-:S03]  /*02c0*/  IMAD.WIDE R26, R9, 0x4, R4 ;  /* 0x00000004091a7825 */ /* 0x008fc600078e0204 */
[----:B------:R-:W3:Y:S02]  /*02d0*/  @P1 LDG.E.64 R2, desc[UR4][R24.64] ;  /* 0x0000000418021981 */ /* 0x000ee4000c1e1b00 */
[----:B------:R-:W4:Y:S01]  /*02e0*/  LDC.64 R16, c[0x0][0x238] ;  /* 0x00008e00ff107b82 */ /* 0x000f220000000a00 */
[----:B------:R-:W-:Y:S01]  /*02f0*/  IMAD.MOV.U32 R20, RZ, RZ, RZ ;  /* 0x000000ffff147224 */ /* 0x000fe200078e00ff */
[----:B------:R-:W3:Y:S01]  /*0300*/  @P1 LDG.E.EL R15, desc[UR4][R26.64+-0x90] ;  /* 0xffff70041a0f1981 */ /* 0x000ee2000c2e1900 */
[----:B------:R-:W-:-:S04]  /*0310*/  VIADD R5, R9, 0xffffffbc ;  /* 0xffffffbc09057836 */ /* 0x000fc80000000000 */
[----:B------:R-:W3:Y:S01]  /*0320*/  @P1 LDG.E.EL R20, desc[UR4][R26.64+-0x90] ;  /* 0xffff70041a141981 */ /* 0x000ee2000c2e1900 */
[C---:B------:R-:W-:Y:S01]  /*0330*/  ISETP.GE.U32.AND P4, PT, R5.reuse, 0x20, PT ;  /* 0x000000200500780c */ /* 0x040fe20003f86070 */
[----:B------:R-:W-:-:S03]  /*0340*/  IMAD R5, R5, 0x10, R14 ;  /* 0x0000001005057824 */ /* 0x000fc600078e020e */
[----:B------:R-:W-:Y:S01]  /*0350*/  ISETP.LT.AND P6, PT, R0, 0x2100, !P4 ;  /* 0x000021000000780c */ /* 0x000fe200067c1270 */
[----:B------:R-:W-:Y:S02]  /*0360*/  IMAD.MOV.U32 R8, RZ, RZ, RZ ;  /* 0x000000ffff087224 */ /* 0x000fe400078e00ff */
[----:B-1----:R-:W-:-:S04]  /*0370*/  IMAD.WIDE R18, R9, 0x4, R18 ;  /* 0x0000000409127825 */ /* 0x002fc800078e0212 */
[----:B0---4-:R-:W-:Y:S01]  /*0380*/  IMAD.WIDE R16, R5, 0x4, R16 ;  /* 0x0000000405107825 */ /* 0x011fe200078e0210 */
[----:B------:R-:W-:-:S05]  /*0390*/  CS2R R4, SRZ ;  /* 0x0000000000047805 */ /* 0x000fca000001ff00 */
[----:B------:R-:W4:Y:S01]  /*03a0*/  @P6 LDG.E.EL R8, desc[UR4][R18.64+-0x110] ;  /* 0xfffef00412086981 */ /* 0x000f22000c2e1900 */
[----:B------:R-:W-:-:S03]  /*03b0*/  IMAD.MOV.U32 R10, RZ, RZ, RZ ;  /* 0x000000ffff0a7224 */ /* 0x000fc600078e00ff */
[----:B------:R-:W4:Y:S04]  /*03c0*/  @P6 LDG.E.64 R4, desc[UR4][R16.64] ;  /* 0x0000000410046981 */ /* 0x000f28000c1e1b00 */
[----:B------:R0:W4:Y:S01]  /*03d0*/  @P6 LDG.E.EL R10, desc[UR4][R18.64+-0x110] ;  /* 0xfffef004120a6981 */ /* 0x000122000c2e1900 */
[----:B------:R-:W-:Y:S02]  /*03e0*/  IMAD R14, R9, 0x10, R14 ;  /* 0x00000010090e7824 */ /* 0x000fe400078e020e */
[----:B0-----:R-:W-:Y:S01]  /*03f0*/  IMAD.MOV.U32 R18, RZ, RZ, RZ ;  /* 0x000000ffff127224 */ /* 0x001fe200078e00ff */
[----:B--2---:R-:W-:Y:S02]  /*0400*/  SEL R23, R12, RZ, P3 ;  /* 0x000000ff0c177207 */ /* 0x004fe40001800000 */
[----:B-----5:R-:W-:-:S02]  /*0410*/  SEL R22, R7, RZ, P3 ;  /* 0x000000ff07167207 */ /* 0x020fc40001800000 */
[----:B------:R-:W-:Y:S02]  /*0420*/  SEL R21, R6, RZ, P3 ;  /* 0x000000ff06157207 */ /* 0x000fe40001800000 */
[----:B------:R-:W-:Y:S01]  /*0430*/  SEL R24, R13, RZ, P3 ;  /* 0x000000ff0d187207 */ /* 0x000fe20001800000 */
[----:B------:R-:W0:Y:S01]  /*0440*/  LDC.64 R6, c[0x0][0x250] ;  /* 0x00009400ff067b82 */ /* 0x000e220000000a00 */
[----:B------:R-:W-:Y:S02]  /*0450*/  FSETP.GT.AND P3, PT, R22, -R23, PT ;  /* 0x800000171600720b */ /* 0x000fe40003f64000 */
[----:B------:R-:W-:-:S05]  /*0460*/  FSETP.GT.AND P5, PT, R21, -R24, PT ;  /* 0x800000181500720b */ /* 0x000fca0003fa4000 */
[----:B------:R-:W1:Y:S01]  /*0470*/  LDC.64 R12, c[0x0][0x248] ;  /* 0x00009200ff0c7b82 */ /* 0x000e620000000a00 */
[----:B------:R-:W-:Y:S01]  /*0480*/  FADD R16, R22, R23 ;  /* 0x0000001716107221 */ /* 0x000fe20000000000 */
[----:B------:R-:W-:Y:S01]  /*0490*/  FADD R17, R21, R24 ;  /* 0x0000001815117221 */ /* 0x000fe20000000000 */
[----:B---3--:R-:W-:-:S03]  /*04a0*/  SEL R2, R2, RZ, P1 ;  /* 0x000000ff02027207 */ /* 0x008fc60000800000 */
[----:B------:R-:W-:Y:S01]  /*04b0*/  @!P3 FMUL R16, R16, 0.20000000298023223877 ;  /* 0x3e4ccccd1010b820 */ /* 0x000fe20000400000 */
[----:B------:R-:W-:Y:S01]  /*04c0*/  SEL R15, R15, RZ, P1 ;  /* 0x000000ff0f0f7207 */ /* 0x000fe20000800000 */
[----:B------:R-:W-:Y:S01]  /*04d0*/  @!P5 FMUL R17, R17, 0.20000000298023223877 ;  /* 0x3e4ccccd1111d820 */ /* 0x000fe20000400000 */
[----:B------:R-:W-:Y:S02]  /*04e0*/  ISETP.GT.AND P3, PT, R9, 0x63, PT ;  /* 0x000000630900780c */ /* 0x000fe40003f64270 */
[----:B------:R-:W-:Y:S02]  /*04f0*/  FSETP.GT.AND P5, PT, R2, -R15, PT ;  /* 0x8000000f0200720b */ /* 0x000fe40003fa4000 */
[----:B------:R-:W-:Y:S02]  /*0500*/  SEL R19, R3, RZ, P1 ;  /* 0x000000ff03137207 */ /* 0x000fe40000800000 */
[----:B------:R-:W-:Y:S02]  /*0510*/  SEL R20, R20, RZ, P1 ;  /* 0x000000ff14147207 */ /* 0x000fe40000800000 */
[----:B------:R-:W-:Y:S01]  /*0520*/  ISETP.LT.AND P1, PT, R0, 0x2100, P3 ;  /* 0x000021000000780c */ /* 0x000fe20001f21270 */
[----:B------:R-:W-:-:S02]  /*0530*/  VIADD R3, R14, 0xfffff9c0 ;  /* 0xfffff9c00e037836 */ /* 0x000fc40000000000 */
[----:B------:R-:W-:Y:S01]  /*0540*/  FADD R14, R2, R15 ;  /* 0x0000000f020e7221 */ /* 0x000fe20000000000 */
[----:B------:R-:W-:Y:S02]  /*0550*/  IMAD.MOV.U32 R15, RZ, RZ, RZ ;  /* 0x000000ffff0f7224 */ /* 0x000fe400078e00ff */
[----:B-1----:R-:W-:Y:S01]  /*0560*/  IMAD.WIDE R12, R3, 0x4, R12 ;  /* 0x00000004030c7825 */ /* 0x002fe200078e020c */
[----:B------:R-:W-:-:S03]  /*0570*/  CS2R R2, SRZ ;  /* 0x0000000000027805 */ /* 0x000fc6000001ff00 */
[----:B------:R-:W-:Y:S01]  /*0580*/  @!P5 FMUL R14, R14, 0.20000000298023223877 ;  /* 0x3e4ccccd0e0ed820 */ /* 0x000fe20000400000 */
[----:B0-----:R-:W-:Y:S01]  /*0590*/  IMAD.WIDE R6, R9, 0x4, R6 ;  /* 0x0000000409067825 */ /* 0x001fe200078e0206 */
[C---:B------:R-:W-:Y:S01]  /*05a0*/  FSETP.GT.AND P5, PT, R19.reuse, -R20, PT ;  /* 0x800000141300720b */ /* 0x040fe20003fa4000 */
[----:B------:R0:W2:Y:S04]  /*05b0*/  @P1 LDG.E.64 R2, desc[UR4][R12.64] ;  /* 0x000000040c021981 */ /* 0x0000a8000c1e1b00 */
[----:B------:R-:W3:Y:S04]  /*05c0*/  @P1 LDG.E.EL R15, desc[UR4][R6.64+-0x190] ;  /* 0xfffe7004060f1981 */ /* 0x000ee8000c2e1900 */
[----:B------:R1:W5:Y:S01]  /*05d0*/  @P1 LDG.E.EL R18, desc[UR4][R6.64+-0x190] ;  /* 0xfffe700406121981 */ /* 0x000362000c2e1900 */
[----:B------:R-:W-:Y:S01]  /*05e0*/  FADD R19, R19, R20 ;  /* 0x0000001413137221 */ /* 0x000fe20000000000 */
[----:B----4-:R-:W-:-:S02]  /*05f0*/  SEL R21, R8, RZ, P6 ;  /* 0x000000ff08157207 */ /* 0x010fc40003000000 */
[----:B------:R-:W-:Y:S01]  /*0600*/  SEL R8, R4, RZ, P6 ;  /* 0x000000ff04087207 */ /* 0x000fe20003000000 */
[----:B------:R-:W-:Y:S01]  /*0610*/  @!P5 FMUL R19, R19, 0.20000000298023223877 ;  /* 0x3e4ccccd1313d820 */ /* 0x000fe20000400000 */
[----:B------:R-:W-:Y:S02]  /*0620*/  SEL R20, R5, RZ, P6 ;  /* 0x000000ff05147207 */ /* 0x000fe40003000000 */
[----:B------:R-:W-:Y:S01]  /*0630*/  FSETP.GT.AND P5, PT, R8, -R21, PT ;  /* 0x800000150800720b */ /* 0x000fe20003fa4000 */
[----:B------:R-:W4:Y:S01]  /*0640*/  LDC.64 R4, c[0x0][0x210] ;  /* 0x00008400ff047b82 */ /* 0x000f220000000a00 */
[----:B------:R-:W-:-:S04]  /*0650*/  SEL R23, R10, RZ, P6 ;  /* 0x000000ff0a177207 */ /* 0x000fc80003000000 */
[----:B------:R-:W-:Y:S01]  /*0660*/  FSETP.GT.AND P6, PT, R20, -R23, PT ;  /* 0x800000171400720b */ /* 0x000fe20003fc4000 */
[----:B0-----:R-:W-:Y:S01]  /*0670*/  FADD R13, R8, R21 ;  /* 0x00000015080d7221 */ /* 0x001fe20000000000 */
[----:B------:R-:W-:Y:S01]  /*0680*/  FADD R8, R20, R23 ;  /* 0x0000001714087221 */ /* 0x000fe20000000000 */
[----:B-1----:R-:W-:-:S04]  /*0690*/  IMAD R6, R11, -0x840, R0 ;  /* 0xfffff7c00b067824 */ /* 0x002fc800078e0200 */
[----:B------:R-:W-:Y:S01]  /*06a0*/  @!P5 FMUL R13, R13, 0.20000000298023223877 ;  /* 0x3e4ccccd0d0dd820 */ /* 0x000fe20000400000 */
[----:B------:R-:W-:Y:S01]  /*06b0*/  ISETP.GE.AND P5, PT, R9, 0x4, PT ;  /* 0x000000040900780c */ /* 0x000fe20003fa6270 */
[----:B------:R-:W-:-:S04]  /*06c0*/  IMAD R7, R11, 0x40, R6 ;  /* 0x000000400b077824 */ /* 0x000fc800078e0206 */
[----:B------:R-:W-:Y:S01]  /*06d0*/  @!P6 FMUL R8, R8, 0.20000000298023223877 ;  /* 0x3e4ccccd0808e820 */ /* 0x000fe20000400000 */
[----:B------:R-:W-:Y:S01]  /*06e0*/  ISETP.LT.AND P6, PT, R0, 0x2100, !P5 ;  /* 0x000021000000780c */ /* 0x000fe20006fc1270 */
[----:B----4-:R-:W-:Y:S01]  /*06f0*/  IMAD.WIDE R6, R7, 0x4, R4 ;  /* 0x0000000407067825 */ /* 0x010fe200078e0204 */
[----:B------:R-:W-:-:S11]  /*0700*/  CS2R R4, SRZ ;  /* 0x0000000000047805 */ /* 0x000fd6000001ff00 */
[----:B------:R-:W4:Y:S01]  /*0710*/  @P6 LDG.E.64 R4, desc[UR4][R6.64] ;  /* 0x0000000406046981 */ /* 0x000f22000c1e1b00 */
[----:B--2---:R-:W-:Y:S02]  /*0720*/  SEL R9, R2, RZ, P1 ;  /* 0x000000ff02097207 */ /* 0x004fe40000800000 */
[----:B------:R-:W-:Y:S02]  /*0730*/  SEL R2, R3, RZ, P1 ;  /* 0x000000ff03027207 */ /* 0x000fe40000800000 */
[----:B---3--:R-:W-:Y:S02]  /*0740*/  SEL R15, R15, RZ, P1 ;  /* 0x000000ff0f0f7207 */ /* 0x008fe40000800000 */
[----:B-----5:R-:W-:Y:S02]  /*0750*/  SEL R18, R18, RZ, P1 ;  /* 0x000000ff12127207 */ /* 0x020fe40000800000 */
[C---:B------:R-:W-:Y:S01]  /*0760*/  FSETP.GT.AND P1, PT, R2.reuse, -R15, PT ;  /* 0x8000000f0200720b */ /* 0x040fe20003f24000 */
[----:B------:R-:W-:-:S02]  /*0770*/  FADD R15, R2, R15 ;  /* 0x0000000f020f7221 */ /* 0x000fc40000000000 */
[----:B------:R-:W0:Y:S10]  /*0780*/  LDC.64 R2, c[0x0][0x258] ;  /* 0x00009600ff027b82 */ /* 0x000e340000000a00 */
[----:B------:R-:W-:Y:S01]  /*0790*/  @!P1 FMUL R15, R15, 0.20000000298023223877 ;  /* 0x3e4ccccd0f0f9820 */ /* 0x000fe20000400000 */
[C---:B------:R-:W-:Y:S01]  /*07a0*/  FSETP.GT.AND P1, PT, R9.reuse, -R18, PT ;  /* 0x800000120900720b */ /* 0x040fe20003f24000 */
[----:B------:R-:W-:-:S03]  /*07b0*/  FADD R9, R9, R18 ;  /* 0x0000001209097221 */ /* 0x000fc60000000000 */
[----:B------:R-:W-:-:S09]  /*07c0*/  @P4 FSEL R8, R15, RZ, P3 ;  /* 0x000000ff0f084208 */ /* 0x000fd20001800000 */
[----:B------:R-:W-:Y:S01]  /*07d0*/  @!P1 FMUL R9, R9, 0.20000000298023223877 ;  /* 0x3e4ccccd09099820 */ /* 0x000fe20000400000 */
[----:B------:R-:W-:-:S04]  /*07e0*/  ISETP.GE.AND P1, PT, R0, 0x2100, PT ;  /* 0x000021000000780c */ /* 0x000fc80003f26270 */
[----:B------:R-:W-:Y:S02]  /*07f0*/  @P4 FSEL R13, R9, RZ, P3 ;  /* 0x000000ff090d4208 */ /* 0x000fe40001800000 */
[----:B------:R-:W-:Y:S02]  /*0800*/  @P0 FSEL R16, R19, R8, !P2 ;  /* 0x0000000813100208 */ /* 0x000fe40005000000 */
[----:B------:R-:W-:Y:S02]  /*0810*/  @P0 FSEL R17, R14, R13, !P2 ;  /* 0x0000000d0e110208 */ /* 0x000fe40005000000 */
[----:B----4-:R-:W-:Y:S02]  /*0820*/  SEL R4, R4, RZ, P6 ;  /* 0x000000ff04047207 */ /* 0x010fe40003000000 */
[----:B------:R-:W-:Y:S01]  /*0830*/  SEL R5, R5, RZ, P6 ;  /* 0x000000ff05057207 */ /* 0x000fe20003000000 */
[----:B0-----:R-:W-:Y:S01]  /*0840*/  IMAD.WIDE R2, R0, 0x4, R2 ;  /* 0x0000000400027825 */ /* 0x001fe200078e0202 */
[----:B------:R-:W-:-:S02]  /*0850*/  SEL R4, R4, R17, !P5 ;  /* 0x0000001104047207 */ /* 0x000fc40006800000 */
[----:B------:R-:W-:Y:S01]  /*0860*/  SEL R5, R5, R16, !P5 ;  /* 0x0000001005057207 */ /* 0x000fe20006800000 */
[----:B------:R-:W-:Y:S06]  /*0870*/  @P1 EXIT ;  /* 0x000000000000194d */ /* 0x000fec0003800000 */
[----:B------:R-:W-:Y:S01]  /*0880*/  STG.E.64 desc[UR4][R2.64], R4 ;  /* 0x0000000402007986 */ /* 0x000fe2000c101b04 */
[----:B------:R-:W-:Y:S05]  /*0890*/  EXIT ;  /* 0x000000000000794d */ /* 0x000fea0003800000 */
.L_x_0:
[----:B------:R-:W-:-:S00]  /*08a0*/  BRA `(.L_x_0) ;  /* 0xfffffffc00fc7947 */ /* 0x000fc0000383ffff */
[----:B------:R-:W-:-:S00]  /*08b0*/  NOP ;  /* 0x0000000000007918 */ /* 0x000fc00000000000 */
        /* <DEDUP_REMOVED lines=12> */
.L_x_1:


//--------------------- .nv.constant0.triton_poi_fused_cat_4 --------------------------
	.section	.nv.constant0.triton_poi_fused_cat_4,"a",@progbits
	.sectionflags	@""
	.align	4
.nv.constant0.triton_poi_fused_cat_4:
	.zero		612
